	.headerflags	@"EF_CUDA_TEXMODE_UNIFIED EF_CUDA_64BIT_ADDRESS EF_CUDA_ACCELERATORS EF_CUDA_SM90 EF_CUDA_VIRTUAL_SM(EF_CUDA_SM90)"
	.elftype	@"ET_EXEC"


//--------------------- .nv.info                  --------------------------
	.section	.nv.info,"",@"SHT_CUDA_INFO"
	.align	4


	//----- nvinfo : EIATTR_REGCOUNT
	.align		4
        /*0000*/ 	.byte	0x04, 0x2f
        /*0002*/ 	.short	(.L_1 - .L_0)
	.align		4
.L_0:
        /*0004*/ 	.word	index@(triton_poi_fused_convolution_1)
        /*0008*/ 	.word	0x0000000e


	//----- nvinfo : EIATTR_MIN_STACK_SIZE
	.align		4
.L_1:
        /*000c*/ 	.byte	0x04, 0x12
        /*000e*/ 	.short	(.L_3 - .L_2)
	.align		4
.L_2:
        /*0010*/ 	.word	index@(triton_poi_fused_convolution_1)
        /*0014*/ 	.word	0x00000000


	//----- nvinfo : EIATTR_FRAME_SIZE
	.align		4
.L_3:
        /*0018*/ 	.byte	0x04, 0x11
        /*001a*/ 	.short	(.L_5 - .L_4)
	.align		4
.L_4:
        /*001c*/ 	.word	index@(triton_poi_fused_convolution_1)
        /*0020*/ 	.word	0x00000000


	//----- nvinfo : EIATTR_MIN_STACK_SIZE
	.align		4
.L_5:
        /*0024*/ 	.byte	0x04, 0x12
        /*0026*/ 	.short	(.L_7 - .L_6)
	.align		4
.L_6:
        /*0028*/ 	.word	index@(triton_poi_fused_convolution_1)
        /*002c*/ 	.word	0x00000000
.L_7:


//--------------------- .nv.info.triton_poi_fused_convolution_1 --------------------------
	.section	.nv.info.triton_poi_fused_convolution_1,"",@"SHT_CUDA_INFO"
	.sectionflags	@""
	.align	4


	//----- nvinfo : EIATTR_CUDA_API_VERSION
	.align		4
        /*0000*/ 	.byte	0x04, 0x37
        /*0002*/ 	.short	(.L_9 - .L_8)
.L_8:
        /*0004*/ 	.word	0x0000007c


	//----- nvinfo : EIATTR_KPARAM_INFO
	.align		4
.L_9:
        /*0008*/ 	.byte	0x04, 0x17
        /*000a*/ 	.short	(.L_11 - .L_10)
.L_10:
        /*000c*/ 	.word	0x00000000
        /*0010*/ 	.short	0x0002
        /*0012*/ 	.short	0x0010
        /*0014*/ 	.byte	0x00, 0xf0, 0x11, 0x00


	//----- nvinfo : EIATTR_KPARAM_INFO
	.align		4
.L_11:
        /*0018*/ 	.byte	0x04, 0x17
        /*001a*/ 	.short	(.L_13 - .L_12)
.L_12:
        /*001c*/ 	.word	0x00000000
        /*0020*/ 	.short	0x0001
        /*0022*/ 	.short	0x0008
        /*0024*/ 	.byte	0x00, 0xf4, 0x21, 0x00


	//----- nvinfo : EIATTR_KPARAM_INFO
	.align		4
.L_13:
        /*0028*/ 	.byte	0x04, 0x17
        /*002a*/ 	.short	(.L_15 - .L_14)
.L_14:
        /*002c*/ 	.word	0x00000000
        /*0030*/ 	.short	0x0000
        /*0032*/ 	.short	0x0000
        /*0034*/ 	.byte	0x00, 0xf4, 0x21, 0x00


	//----- nvinfo : EIATTR_SPARSE_MMA_MASK
	.align		4
.L_15:
        /*0038*/ 	.byte	0x03, 0x50
        /*003a*/ 	.short	0x0000


	//----- nvinfo : EIATTR_MAXREG_COUNT
	.align		4
        /*003c*/ 	.byte	0x03, 0x1b
        /*003e*/ 	.short	0x00ff


	//----- nvinfo : EIATTR_EXIT_INSTR_OFFSETS
	.align		4
        /*0040*/ 	.byte	0x04, 0x1c
        /*0042*/ 	.short	(.L_17 - .L_16)


	//   ....[0]....
.L_16:
        /*0044*/ 	.word	0x000001c0


	//   ....[1]....
        /*0048*/ 	.word	0x000001e0


	//----- nvinfo : EIATTR_REQNTID
	.align		4
.L_17:
        /*004c*/ 	.byte	0x04, 0x10
        /*004e*/ 	.short	(.L_19 - .L_18)
.L_18:
        /*0050*/ 	.word	0x00000080
        /*0054*/ 	.word	0x00000001
        /*0058*/ 	.word	0x00000001


	//----- nvinfo : EIATTR_CBANK_PARAM_SIZE
	.align		4
.L_19:
        /*005c*/ 	.byte	0x03, 0x19
        /*005e*/ 	.short	0x0014


	//----- nvinfo : EIATTR_PARAM_CBANK
	.align		4
        /*0060*/ 	.byte	0x04, 0x0a
        /*0062*/ 	.short	(.L_21 - .L_20)
	.align		4
.L_20:
        /*0064*/ 	.word	index@(.nv.constant0.triton_poi_fused_convolution_1)
        /*0068*/ 	.short	0x0210
        /*006a*/ 	.short	0x0014


	//----- nvinfo : EIATTR_SW_WAR
	.align		4
.L_21:
        /*006c*/ 	.byte	0x04, 0x36
        /*006e*/ 	.short	(.L_23 - .L_22)
.L_22:
        /*0070*/ 	.word	0x00000008
.L_23:


//--------------------- .nv.callgraph             --------------------------
	.section	.nv.callgraph,"",@"SHT_CUDA_CALLGRAPH"
	.align	4
	.sectionentsize	8
	.align		4
        /*0000*/ 	.word	0x00000000
	.align		4
        /*0004*/ 	.word	0xffffffff
	.align		4
        /*0008*/ 	.word	0x00000000
	.align		4
        /*000c*/ 	.word	0xfffffffe
	.align		4
        /*0010*/ 	.word	0x00000000
	.align		4
        /*0014*/ 	.word	0xfffffffd
	.align		4
        /*0018*/ 	.word	0x00000000
	.align		4
        /*001c*/ 	.word	0xfffffffc


//--------------------- .text.triton_poi_fused_convolution_1 --------------------------
	.section	.text.triton_poi_fused_convolution_1,"ax",@progbits
	.align	128
        .global         triton_poi_fused_convolution_1
        .type           triton_poi_fused_convolution_1,@function
        .size           triton_poi_fused_convolution_1,(.L_x_1 - triton_poi_fused_convolution_1)
        .other          triton_poi_fused_convolution_1,@"STO_CUDA_ENTRY STV_DEFAULT"
triton_poi_fused_convolution_1:
.text.triton_poi_fused_convolution_1:
[----:B------:R-:W0:Y:S02]  /*0000*/  LDC R1, c[0x0][0x28] ;  /* 0x00000a00ff017b82 */ /* 0x000e240000000800 */
[----:B------:R-:W1:Y:S01]  /*0010*/  S2R R0, SR_TID.X ;  /* 0x0000000000007919 */ /* 0x000e620000002100 */
[----:B------:R-:W2:Y:S01]  /*0020*/  LDC.64 R6, c[0x0][0x218] ;  /* 0x00008600ff067b82 */ /* 0x000ea20000000a00 */
[----:B------:R-:W-:Y:S01]  /*0030*/  ULDC.64 UR4, c[0x0][0x208] ;  /* 0x0000820000047ab9 */ /* 0x000fe20000000a00 */
[----:B------:R-:W3:Y:S06]  /*0040*/  S2R R9, SR_CTAID.X ;  /* 0x0000000000097919 */ /* 0x000eec0000002500 */
[----:B------:R-:W4:Y:S01]  /*0050*/  LDC.64 R2, c[0x0][0x210] ;  /* 0x00008400ff027b82 */ /* 0x000f220000000a00 */
[----:B-1----:R-:W-:-:S04]  /*0060*/  SHF.L.U32 R0, R0, 0x1, RZ ;  /* 0x0000000100007819 */ /* 0x002fc800000006ff */
[----:B------:R-:W-:-:S04]  /*0070*/  LOP3.LUT R0, R0, 0xfe, RZ, 0xc0, !PT ;  /* 0x000000fe00007812 */ /* 0x000fc800078ec0ff */
[----:B---3--:R-:W-:-:S04]  /*0080*/  LEA R9, R9, R0, 0x8 ;  /* 0x0000000009097211 */ /* 0x008fc800078e40ff */
[----:B------:R-:W-:Y:S01]  /*0090*/  IADD3 R0, R9, 0x1, RZ ;  /* 0x0000000109007810 */ /* 0x000fe20007ffe0ff */
[C---:B------:R-:W-:Y:S01]  /*00a0*/  IMAD.HI R4, R9.reuse, 0x55555556, RZ ;  /* 0x5555555609047827 */ /* 0x040fe200078e02ff */
[----:B------:R-:W-:-:S03]  /*00b0*/  ISETP.GE.AND P0, PT, R9, 0x300, PT ;  /* 0x000003000900780c */ /* 0x000fc60003f06270 */
[----:B------:R-:W-:Y:S01]  /*00c0*/  IMAD.HI R5, R0, 0x55555556, RZ ;  /* 0x5555555600057827 */ /* 0x000fe200078e02ff */
[----:B------:R-:W-:-:S03]  /*00d0*/  LEA.HI R4, R4, R4, RZ, 0x1 ;  /* 0x0000000404047211 */ /* 0x000fc600078f08ff */
[----:B----4-:R-:W-:Y:S01]  /*00e0*/  IMAD.WIDE R2, R9, 0x4, R2 ;  /* 0x0000000409027825 */ /* 0x010fe200078e0202 */
[----:B------:R-:W-:-:S03]  /*00f0*/  LEA.HI R11, R5, R5, RZ, 0x1 ;  /* 0x00000005050b7211 */ /* 0x000fc600078f08ff */
[----:B------:R-:W-:Y:S01]  /*0100*/  IMAD R5, R4, -0x3, R9 ;  /* 0xfffffffd04057824 */ /* 0x000fe200078e0209 */
[----:B------:R-:W-:Y:S01]  /*0110*/  CS2R R8, SRZ ;  /* 0x0000000000087805 */ /* 0x000fe2000001ff00 */
[----:B------:R-:W-:Y:S01]  /*0120*/  IMAD R11, R11, -0x3, R0 ;  /* 0xfffffffd0b0b7824 */ /* 0x000fe200078e0200 */
[----:B------:R-:W-:Y:S01]  /*0130*/  MOV R0, RZ ;  /* 0x000000ff00007202 */ /* 0x000fe20000000f00 */
[----:B--2---:R-:W-:-:S03]  /*0140*/  IMAD.WIDE R4, R5, 0x4, R6 ;  /* 0x0000000405047825 */ /* 0x004fc600078e0206 */
[----:B------:R-:W2:Y:S01]  /*0150*/  @!P0 LDG.E.64 R8, desc[UR4][R2.64] ;  /* 0x0000000402088981 */ /* 0x000ea2000c1e1b00 */
[----:B------:R-:W-:Y:S01]  /*0160*/  IMAD.WIDE R6, R11, 0x4, R6 ;  /* 0x000000040b067825 */ /* 0x000fe200078e0206 */
[----:B------:R-:W-:-:S04]  /*0170*/  HFMA2.MMA R11, -RZ, RZ, 0, 0 ;  /* 0x00000000ff0b7435 */ /* 0x000fc800000001ff */
[----:B------:R-:W2:Y:S06]  /*0180*/  @!P0 LDG.E.EL R0, desc[UR4][R6.64] ;  /* 0x0000000406008981 */ /* 0x000eac000c2e1900 */
[----:B------:R-:W3:Y:S01]  /*0190*/  @!P0 LDG.E.EL R11, desc[UR4][R4.64] ;  /* 0x00000004040b8981 */ /* 0x000ee2000c2e1900 */
[----:B--2---:R-:W-:Y:S01]  /*01a0*/  FADD R9, R0, R9 ;  /* 0x0000000900097221 */ /* 0x004fe20000000000 */
[----:B---3--:R-:W-:Y:S01]  /*01b0*/  FADD R8, R11, R8 ;  /* 0x000000080b087221 */ /* 0x008fe20000000000 */
[----:B------:R-:W-:Y:S06]  /*01c0*/  @P0 EXIT ;  /* 0x000000000000094d */ /* 0x000fec0003800000 */
[----:B------:R-:W-:Y:S01]  /*01d0*/  STG.E.64 desc[UR4][R2.64], R8 ;  /* 0x0000000802007986 */ /* 0x000fe2000c101b04 */
[----:B------:R-:W-:Y:S05]  /*01e0*/  EXIT ;  /* 0x000000000000794d */ /* 0x000fea0003800000 */
.L_x_0:
[----:B------:R-:W-:-:S00]  /*01f0*/  BRA `(.L_x_0) ;  /* 0xfffffffc00fc7947 */ /* 0x000fc0000383ffff */
[----:B------:R-:W-:-:S00]  /*0200*/  NOP ;  /* 0x0000000000007918 */ /* 0x000fc00000000000 */
[----:B------:R-:W-:-:S00]  /*0210*/  NOP ;  /* 0x0000000000007918 */ /* 0x000fc00000000000 */
[----:B------:R-:W-:-:S00]  /*0220*/  NOP ;  /* 0x0000000000007918 */ /* 0x000fc00000000000 */
[----:B------:R-:W-:-:S00]  /*0230*/  NOP ;  /* 0x0000000000007918 */ /* 0x000fc00000000000 */
[----:B------:R-:W-:-:S00]  /*0240*/  NOP ;  /* 0x0000000000007918 */ /* 0x000fc00000000000 */
[----:B------:R-:W-:-:S00]  /*0250*/  NOP ;  /* 0x0000000000007918 */ /* 0x000fc00000000000 */
[----:B------:R-:W-:-:S00]  /*0260*/  NOP ;  /* 0x0000000000007918 */ /* 0x000fc00000000000 */
[----:B------:R-:W-:-:S00]  /*0270*/  NOP ;  /* 0x0000000000007918 */ /* 0x000fc00000000000 */
.L_x_1:


//--------------------- .nv.constant0.triton_poi_fused_convolution_1 --------------------------
	.section	.nv.constant0.triton_poi_fused_convolution_1,"a",@progbits
	.sectionflags	@""
	.align	4
.nv.constant0.triton_poi_fused_convolution_1:
	.zero		548
